//
// Generated by NVIDIA NVVM Compiler
//
// Compiler Build ID: CL-36424714
// Cuda compilation tools, release 13.0, V13.0.88
// Based on NVVM 20.0.0
//

.version 9.0
.target sm_100
.address_size 64

	// .globl	_Z12scale_arraysPKfPfi

.visible .entry _Z12scale_arraysPKfPfi(
	.param .u64 .ptr .align 1 _Z12scale_arraysPKfPfi_param_0,
	.param .u64 .ptr .align 1 _Z12scale_arraysPKfPfi_param_1,
	.param .u32 _Z12scale_arraysPKfPfi_param_2
)
{
	.reg .pred 	%p<2>;
	.reg .b32 	%r<6>;
	.reg .b32 	%f<3>;
	.reg .b64 	%rd<8>;

	ld.param.u64 	%rd1, [_Z12scale_arraysPKfPfi_param_0];
	ld.param.u64 	%rd2, [_Z12scale_arraysPKfPfi_param_1];
	ld.param.u32 	%r2, [_Z12scale_arraysPKfPfi_param_2];
	mov.u32 	%r3, %tid.x;
	mov.u32 	%r4, %ctaid.x;
	mov.u32 	%r5, %ntid.x;
	mad.lo.s32 	%r1, %r4, %r5, %r3;
	setp.ge.s32 	%p1, %r1, %r2;
	@%p1 bra 	$L__BB0_2;
	cvta.to.global.u64 	%rd3, %rd1;
	cvta.to.global.u64 	%rd4, %rd2;
	mul.wide.s32 	%rd5, %r1, 4;
	add.s64 	%rd6, %rd3, %rd5;
	ld.global.f32 	%f1, [%rd6];
	add.f32 	%f2, %f1, 0f42C80000;
	add.s64 	%rd7, %rd4, %rd5;
	st.global.f32 	[%rd7], %f2;
$L__BB0_2:
	ret;

}


// ===== COMPILED SASS (sm_100) =====

	.target	sm_100

	.elftype	@"ET_EXEC"


//--------------------- .note.nv.tkinfo           --------------------------
	.section	.note.nv.tkinfo,"",@"SHT_NOTE"
	.sectionflags	@"SHF_NOTE_NV_TKINFO"
	.tkinfo
        /*0018*/ 	.word	0x00000002
        /*0030*/ 	.string	""
        /*0030*/ 	.string	"ptxas"
        /*0030*/ 	.string	"Cuda compilation tools, release 13.0, V13.0.88"
        /*0030*/ 	.string	"Build cuda_13.0.r13.0/compiler.36424714_0"
        /*0030*/ 	.string	"-arch sm_100 -m 64 "



//--------------------- .note.nv.cuinfo           --------------------------
	.section	.note.nv.cuinfo,"",@"SHT_NOTE"
	.sectionflags	@"SHF_NOTE_NV_CUINFO"
        /*0018*/ 	.short	0x0002
        /*001a*/ 	.short	0x0064
        /*001c*/ 	.short	0x0082
	.zero		2


//--------------------- .nv.info                  --------------------------
	.section	.nv.info,"",@"SHT_CUDA_INFO"
	.align	4


	//----- nvinfo : EIATTR_REGCOUNT
	.align		4
        /*0000*/ 	.byte	0x04, 0x2f
        /*0002*/ 	.short	(.L_1 - .L_0)
	.align		4
.L_0:
        /*0004*/ 	.word	index@(_Z12scale_arraysPKfPfi)
        /*0008*/ 	.word	0x0000000a


	//----- nvinfo : EIATTR_FRAME_SIZE
	.align		4
.L_1:
        /*000c*/ 	.byte	0x04, 0x11
        /*000e*/ 	.short	(.L_3 - .L_2)
	.align		4
.L_2:
        /*0010*/ 	.word	index@(_Z12scale_arraysPKfPfi)
        /*0014*/ 	.word	0x00000000


	//----- nvinfo : EIATTR_MIN_STACK_SIZE
	.align		4
.L_3:
        /*0018*/ 	.byte	0x04, 0x12
        /*001a*/ 	.short	(.L_5 - .L_4)
	.align		4
.L_4:
        /*001c*/ 	.word	index@(_Z12scale_arraysPKfPfi)
        /*0020*/ 	.word	0x00000000
.L_5:


//--------------------- .nv.compat                --------------------------
	.section	.nv.compat,"",@"SHT_CUDA_COMPAT_INFO"
	.align	4
        /*0000*/ 	.byte	0x02, 0x09, 0x00, 0x00, 0x02, 0x02, 0x01, 0x00, 0x02, 0x05, 0x05, 0x00, 0x03, 0x07, 0x01, 0x01
        /*0010*/ 	.byte	0x02, 0x03, 0x00, 0x00, 0x02, 0x06, 0x01, 0x00, 0x04, 0x0b, 0x08, 0x00, 0x09, 0x00, 0x00, 0x00
        /*0020*/ 	.byte	0x00, 0x00, 0x00, 0x00


//--------------------- .nv.info._Z12scale_arraysPKfPfi --------------------------
	.section	.nv.info._Z12scale_arraysPKfPfi,"",@"SHT_CUDA_INFO"
	.sectionflags	@""
	.align	4


	//----- nvinfo : EIATTR_CUDA_API_VERSION
	.align		4
        /*0000*/ 	.byte	0x04, 0x37
        /*0002*/ 	.short	(.L_7 - .L_6)
.L_6:
        /*0004*/ 	.word	0x00000082


	//----- nvinfo : EIATTR_KPARAM_INFO
	.align		4
.L_7:
        /*0008*/ 	.byte	0x04, 0x17
        /*000a*/ 	.short	(.L_9 - .L_8)
.L_8:
        /*000c*/ 	.word	0x00000000
        /*0010*/ 	.short	0x0002
        /*0012*/ 	.short	0x0010
        /*0014*/ 	.byte	0x00, 0xf0, 0x11, 0x00


	//----- nvinfo : EIATTR_KPARAM_INFO
	.align		4
.L_9:
        /*0018*/ 	.byte	0x04, 0x17
        /*001a*/ 	.short	(.L_11 - .L_10)
.L_10:
        /*001c*/ 	.word	0x00000000
        /*0020*/ 	.short	0x0001
        /*0022*/ 	.short	0x0008
        /*0024*/ 	.byte	0x00, 0xf5, 0x21, 0x00


	//----- nvinfo : EIATTR_KPARAM_INFO
	.align		4
.L_11:
        /*0028*/ 	.byte	0x04, 0x17
        /*002a*/ 	.short	(.L_13 - .L_12)
.L_12:
        /*002c*/ 	.word	0x00000000
        /*0030*/ 	.short	0x0000
        /*0032*/ 	.short	0x0000
        /*0034*/ 	.byte	0x00, 0xf5, 0x21, 0x00


	//----- nvinfo : EIATTR_SPARSE_MMA_MASK
	.align		4
.L_13:
        /*0038*/ 	.byte	0x03, 0x50
        /*003a*/ 	.short	0x0000


	//----- nvinfo : EIATTR_MAXREG_COUNT
	.align		4
        /*003c*/ 	.byte	0x03, 0x1b
        /*003e*/ 	.short	0x00ff


	//----- nvinfo : EIATTR_MERCURY_ISA_VERSION
	.align		4
        /*0040*/ 	.byte	0x03, 0x5f
        /*0042*/ 	.short	0x0101


	//----- nvinfo : EIATTR_VRC_CTA_INIT_COUNT
	.align		4
        /*0044*/ 	.byte	0x02, 0x4a
	.zero		1
	.zero		1


	//----- nvinfo : EIATTR_EXIT_INSTR_OFFSETS
	.align		4
        /*0048*/ 	.byte	0x04, 0x1c
        /*004a*/ 	.short	(.L_15 - .L_14)


	//   ....[0]....
.L_14:
        /*004c*/ 	.word	0x00000070


	//   ....[1]....
        /*0050*/ 	.word	0x00000100


	//----- nvinfo : EIATTR_CBANK_PARAM_SIZE
	.align		4
.L_15:
        /*0054*/ 	.byte	0x03, 0x19
        /*0056*/ 	.short	0x0014


	//----- nvinfo : EIATTR_PARAM_CBANK
	.align		4
        /*0058*/ 	.byte	0x04, 0x0a
        /*005a*/ 	.short	(.L_17 - .L_16)
	.align		4
.L_16:
        /*005c*/ 	.word	index@(.nv.constant0._Z12scale_arraysPKfPfi)
        /*0060*/ 	.short	0x0380
        /*0062*/ 	.short	0x0014


	//----- nvinfo : EIATTR_SW_WAR
	.align		4
.L_17:
        /*0064*/ 	.byte	0x04, 0x36
        /*0066*/ 	.short	(.L_19 - .L_18)
.L_18:
        /*0068*/ 	.word	0x00000008
.L_19:


//--------------------- .nv.callgraph             --------------------------
	.section	.nv.callgraph,"",@"SHT_CUDA_CALLGRAPH"
	.align	4
	.sectionentsize	8
	.align		4
        /*0000*/ 	.word	0x00000000
	.align		4
        /*0004*/ 	.word	0xffffffff
	.align		4
        /*0008*/ 	.word	0x00000000
	.align		4
        /*000c*/ 	.word	0xfffffffe
	.align		4
        /*0010*/ 	.word	0x00000000
	.align		4
        /*0014*/ 	.word	0xfffffffd
	.align		4
        /*0018*/ 	.word	0x00000000
	.align		4
        /*001c*/ 	.word	0xfffffffc


//--------------------- .text._Z12scale_arraysPKfPfi --------------------------
	.section	.text._Z12scale_arraysPKfPfi,"ax",@progbits
	.align	128
        .global         _Z12scale_arraysPKfPfi
        .type           _Z12scale_arraysPKfPfi,@function
        .size           _Z12scale_arraysPKfPfi,(.L_x_1 - _Z12scale_arraysPKfPfi)
        .other          _Z12scale_arraysPKfPfi,@"STO_CUDA_ENTRY STV_DEFAULT"
_Z12scale_arraysPKfPfi:
.text._Z12scale_arraysPKfPfi:
[----:B------:R-:W-:Y:S01]  /*0000*/  LDC R1, c[0x0][0x37c] ;  /* 0x0000df00ff017b82 */ /* 0x000fe20000000800 */
[----:B------:R-:W0:Y:S07]  /*0010*/  S2R R7, SR_TID.X ;  /* 0x0000000000077919 */ /* 0x000e2e0000002100 */
[----:B------:R-:W0:Y:S01]  /*0020*/  S2UR UR4, SR_CTAID.X ;  /* 0x00000000000479c3 */ /* 0x000e220000002500 */
[----:B------:R-:W1:Y:S07]  /*0030*/  LDCU UR5, c[0x0][0x390] ;  /* 0x00007200ff0577ac */ /* 0x000e6e0008000800 */
[----:B------:R-:W0:Y:S02]  /*0040*/  LDC R0, c[0x0][0x360] ;  /* 0x0000d800ff007b82 */ /* 0x000e240000000800 */
[----:B0-----:R-:W-:-:S05]  /*0050*/  IMAD R7, R0, UR4, R7 ;  /* 0x0000000400077c24 */ /* 0x001fca000f8e0207 */
[----:B-1----:R-:W-:-:S13]  /*0060*/  ISETP.GE.AND P0, PT, R7, UR5, PT ;  /* 0x0000000507007c0c */ /* 0x002fda000bf06270 */
[----:B------:R-:W-:Y:S05]  /*0070*/  @P0 EXIT ;  /* 0x000000000000094d */ /* 0x000fea0003800000 */
[----:B------:R-:W0:Y:S01]  /*0080*/  LDC.64 R2, c[0x0][0x380] ;  /* 0x0000e000ff027b82 */ /* 0x000e220000000a00 */
[----:B------:R-:W1:Y:S07]  /*0090*/  LDCU.64 UR4, c[0x0][0x358] ;  /* 0x00006b00ff0477ac */ /* 0x000e6e0008000a00 */
[----:B------:R-:W2:Y:S01]  /*00a0*/  LDC.64 R4, c[0x0][0x388] ;  /* 0x0000e200ff047b82 */ /* 0x000ea20000000a00 */
[----:B0-----:R-:W-:-:S06]  /*00b0*/  IMAD.WIDE R2, R7, 0x4, R2 ;  /* 0x0000000407027825 */ /* 0x001fcc00078e0202 */
[----:B-1----:R-:W3:Y:S01]  /*00c0*/  LDG.E R2, desc[UR4][R2.64] ;  /* 0x0000000402027981 */ /* 0x002ee2000c1e1900 */
[----:B--2---:R-:W-:-:S04]  /*00d0*/  IMAD.WIDE R4, R7, 0x4, R4 ;  /* 0x0000000407047825 */ /* 0x004fc800078e0204 */
[----:B---3--:R-:W-:-:S05]  /*00e0*/  FADD R7, R2, 100 ;  /* 0x42c8000002077421 */ /* 0x008fca0000000000 */
[----:B------:R-:W-:Y:S01]  /*00f0*/  STG.E desc[UR4][R4.64], R7 ;  /* 0x0000000704007986 */ /* 0x000fe2000c101904 */
[----:B------:R-:W-:Y:S05]  /*0100*/  EXIT ;  /* 0x000000000000794d */ /* 0x000fea0003800000 */
.L_x_0:
[----:B------:R-:W-:-:S00]  /*0110*/  BRA `(.L_x_0) ;  /* 0xfffffffc00fc7947 */ /* 0x000fc0000383ffff */
[----:B------:R-:W-:-:S00]  /*0120*/  NOP ;  /* 0x0000000000007918 */ /* 0x000fc00000000000 */
        /* <DEDUP_REMOVED lines=13> */
.L_x_1:


//--------------------- .nv.shared.reserved.0     --------------------------
	.section	.nv.shared.reserved.0,"aw",@nobits
	.weak		__nv_reservedSMEM_offset_0_alias
	.size		__nv_reservedSMEM_offset_0_alias, 0, 64
	.other		__nv_reservedSMEM_offset_0_alias,@"STO_CUDA_RESERVED_SHARED STV_DEFAULT"
__nv_reservedSMEM_offset_0_alias:
	.zero		0
	.zero		64


//--------------------- .nv.constant0._Z12scale_arraysPKfPfi --------------------------
	.section	.nv.constant0._Z12scale_arraysPKfPfi,"a",@progbits
	.sectionflags	@""
	.align	4
.nv.constant0._Z12scale_arraysPKfPfi:
	.zero		916


//--------------------- SYMBOLS --------------------------

	.type		.nv.reservedSmem.offset0,@object
	.size		.nv.reservedSmem.offset0,0x4
